	.headerflags	@"EF_CUDA_TEXMODE_UNIFIED EF_CUDA_64BIT_ADDRESS EF_CUDA_ACCELERATORS EF_CUDA_SM90 EF_CUDA_VIRTUAL_SM(EF_CUDA_SM90)"
	.elftype	@"ET_EXEC"


//--------------------- .nv.info                  --------------------------
	.section	.nv.info,"",@"SHT_CUDA_INFO"
	.align	4


	//----- nvinfo : EIATTR_REGCOUNT
	.align		4
        /*0000*/ 	.byte	0x04, 0x2f
        /*0002*/ 	.short	(.L_1 - .L_0)
	.align		4
.L_0:
        /*0004*/ 	.word	index@(triton_poi_fused_leaky_relu_0)
        /*0008*/ 	.word	0x0000000e


	//----- nvinfo : EIATTR_MIN_STACK_SIZE
	.align		4
.L_1:
        /*000c*/ 	.byte	0x04, 0x12
        /*000e*/ 	.short	(.L_3 - .L_2)
	.align		4
.L_2:
        /*0010*/ 	.word	index@(triton_poi_fused_leaky_relu_0)
        /*0014*/ 	.word	0x00000000


	//----- nvinfo : EIATTR_FRAME_SIZE
	.align		4
.L_3:
        /*0018*/ 	.byte	0x04, 0x11
        /*001a*/ 	.short	(.L_5 - .L_4)
	.align		4
.L_4:
        /*001c*/ 	.word	index@(triton_poi_fused_leaky_relu_0)
        /*0020*/ 	.word	0x00000000


	//----- nvinfo : EIATTR_MIN_STACK_SIZE
	.align		4
.L_5:
        /*0024*/ 	.byte	0x04, 0x12
        /*0026*/ 	.short	(.L_7 - .L_6)
	.align		4
.L_6:
        /*0028*/ 	.word	index@(triton_poi_fused_leaky_relu_0)
        /*002c*/ 	.word	0x00000000
.L_7:


//--------------------- .nv.info.triton_poi_fused_leaky_relu_0 --------------------------
	.section	.nv.info.triton_poi_fused_leaky_relu_0,"",@"SHT_CUDA_INFO"
	.sectionflags	@""
	.align	4


	//----- nvinfo : EIATTR_CUDA_API_VERSION
	.align		4
        /*0000*/ 	.byte	0x04, 0x37
        /*0002*/ 	.short	(.L_9 - .L_8)
.L_8:
        /*0004*/ 	.word	0x0000007c


	//----- nvinfo : EIATTR_KPARAM_INFO
	.align		4
.L_9:
        /*0008*/ 	.byte	0x04, 0x17
        /*000a*/ 	.short	(.L_11 - .L_10)
.L_10:
        /*000c*/ 	.word	0x00000000
        /*0010*/ 	.short	0x0001
        /*0012*/ 	.short	0x0008
        /*0014*/ 	.byte	0x00, 0xf0, 0x11, 0x00


	//----- nvinfo : EIATTR_KPARAM_INFO
	.align		4
.L_11:
        /*0018*/ 	.byte	0x04, 0x17
        /*001a*/ 	.short	(.L_13 - .L_12)
.L_12:
        /*001c*/ 	.word	0x00000000
        /*0020*/ 	.short	0x0000
        /*0022*/ 	.short	0x0000
        /*0024*/ 	.byte	0x00, 0xf4, 0x21, 0x00


	//----- nvinfo : EIATTR_SPARSE_MMA_MASK
	.align		4
.L_13:
        /*0028*/ 	.byte	0x03, 0x50
        /*002a*/ 	.short	0x0000


	//----- nvinfo : EIATTR_MAXREG_COUNT
	.align		4
        /*002c*/ 	.byte	0x03, 0x1b
        /*002e*/ 	.short	0x00ff


	//----- nvinfo : EIATTR_EXIT_INSTR_OFFSETS
	.align		4
        /*0030*/ 	.byte	0x04, 0x1c
        /*0032*/ 	.short	(.L_15 - .L_14)


	//   ....[0]....
.L_14:
        /*0034*/ 	.word	0x000001d0


	//----- nvinfo : EIATTR_REQNTID
	.align		4
.L_15:
        /*0038*/ 	.byte	0x04, 0x10
        /*003a*/ 	.short	(.L_17 - .L_16)
.L_16:
        /*003c*/ 	.word	0x00000080
        /*0040*/ 	.word	0x00000001
        /*0044*/ 	.word	0x00000001


	//----- nvinfo : EIATTR_CBANK_PARAM_SIZE
	.align		4
.L_17:
        /*0048*/ 	.byte	0x03, 0x19
        /*004a*/ 	.short	0x000c


	//----- nvinfo : EIATTR_PARAM_CBANK
	.align		4
        /*004c*/ 	.byte	0x04, 0x0a
        /*004e*/ 	.short	(.L_19 - .L_18)
	.align		4
.L_18:
        /*0050*/ 	.word	index@(.nv.constant0.triton_poi_fused_leaky_relu_0)
        /*0054*/ 	.short	0x0210
        /*0056*/ 	.short	0x000c


	//----- nvinfo : EIATTR_SW_WAR
	.align		4
.L_19:
        /*0058*/ 	.byte	0x04, 0x36
        /*005a*/ 	.short	(.L_21 - .L_20)
.L_20:
        /*005c*/ 	.word	0x00000008
.L_21:


//--------------------- .nv.callgraph             --------------------------
	.section	.nv.callgraph,"",@"SHT_CUDA_CALLGRAPH"
	.align	4
	.sectionentsize	8
	.align		4
        /*0000*/ 	.word	0x00000000
	.align		4
        /*0004*/ 	.word	0xffffffff
	.align		4
        /*0008*/ 	.word	0x00000000
	.align		4
        /*000c*/ 	.word	0xfffffffe
	.align		4
        /*0010*/ 	.word	0x00000000
	.align		4
        /*0014*/ 	.word	0xfffffffd
	.align		4
        /*0018*/ 	.word	0x00000000
	.align		4
        /*001c*/ 	.word	0xfffffffc


//--------------------- .text.triton_poi_fused_leaky_relu_0 --------------------------
	.section	.text.triton_poi_fused_leaky_relu_0,"ax",@progbits
	.align	128
        .global         triton_poi_fused_leaky_relu_0
        .type           triton_poi_fused_leaky_relu_0,@function
        .size           triton_poi_fused_leaky_relu_0,(.L_x_1 - triton_poi_fused_leaky_relu_0)
        .other          triton_poi_fused_leaky_relu_0,@"STO_CUDA_ENTRY STV_DEFAULT"
triton_poi_fused_leaky_relu_0:
.text.triton_poi_fused_leaky_relu_0:
[----:B------:R-:W-:Y:S01]  /*0000*/  LDC R1, c[0x0][0x28] ;  /* 0x00000a00ff017b82 */ /* 0x000fe20000000800 */
[----:B------:R-:W1:Y:S07]  /*0010*/  S2R R0, SR_TID.X ;  /* 0x0000000000007919 */ /* 0x000e6e0000002100 */
[----:B------:R-:W2:Y:S01]  /*0020*/  LDC.64 R2, c[0x0][0x210] ;  /* 0x00008400ff027b82 */ /* 0x000ea20000000a00 */
[----:B------:R-:W-:Y:S01]  /*0030*/  ULDC.64 UR4, c[0x0][0x208] ;  /* 0x0000820000047ab9 */ /* 0x000fe20000000a00 */
[----:B------:R-:W3:Y:S01]  /*0040*/  S2R R5, SR_CTAID.X ;  /* 0x0000000000057919 */ /* 0x000ee20000002500 */
[----:B-1----:R-:W-:-:S04]  /*0050*/  SHF.L.U32 R0, R0, 0x2, RZ ;  /* 0x0000000200007819 */ /* 0x002fc800000006ff */
[----:B------:R-:W-:-:S04]  /*0060*/  LOP3.LUT R0, R0, 0x1fc, RZ, 0xc0, !PT ;  /* 0x000001fc00007812 */ /* 0x000fc800078ec0ff */
[----:B---3--:R-:W-:-:S05]  /*0070*/  LEA R5, R5, R0, 0xa ;  /* 0x0000000005057211 */ /* 0x008fca00078e50ff */
[----:B--2---:R-:W-:-:S05]  /*0080*/  IMAD.WIDE R2, R5, 0x4, R2 ;  /* 0x0000000405027825 */ /* 0x004fca00078e0202 */
[----:B------:R-:W2:Y:S04]  /*0090*/  LDG.E.128 R4, desc[UR4][R2.64] ;  /* 0x0000000402047981 */ /* 0x000ea8000c1e1d00 */
[----:B------:R-:W3:Y:S01]  /*00a0*/  LDG.E.128 R8, desc[UR4][R2.64+0x800] ;  /* 0x0008000402087981 */ /* 0x000ee2000c1e1d00 */
[----:B--2---:R-:W-:Y:S02]  /*00b0*/  FSETP.GT.AND P6, PT, R4, RZ, PT ;  /* 0x000000ff0400720b */ /* 0x004fe40003fc4000 */
[----:B------:R-:W-:Y:S02]  /*00c0*/  FSETP.GT.AND P5, PT, R5, RZ, PT ;  /* 0x000000ff0500720b */ /* 0x000fe40003fa4000 */
[----:B------:R-:W-:Y:S02]  /*00d0*/  FSETP.GT.AND P4, PT, R6, RZ, PT ;  /* 0x000000ff0600720b */ /* 0x000fe40003f84000 */
[----:B------:R-:W-:-:S02]  /*00e0*/  FSETP.GT.AND P3, PT, R7, RZ, PT ;  /* 0x000000ff0700720b */ /* 0x000fc40003f64000 */
[----:B---3--:R-:W-:Y:S02]  /*00f0*/  FSETP.GT.AND P2, PT, R8, RZ, PT ;  /* 0x000000ff0800720b */ /* 0x008fe40003f44000 */
[----:B------:R-:W-:Y:S02]  /*0100*/  FSETP.GT.AND P1, PT, R9, RZ, PT ;  /* 0x000000ff0900720b */ /* 0x000fe40003f24000 */
[----:B------:R-:W-:Y:S01]  /*0110*/  FSETP.GT.AND P0, PT, R10, RZ, PT ;  /* 0x000000ff0a00720b */ /* 0x000fe20003f04000 */
[----:B------:R-:W-:Y:S01]  /*0120*/  @!P6 FMUL R4, R4, 0.20000000298023223877 ;  /* 0x3e4ccccd0404e820 */ /* 0x000fe20000400000 */
[----:B------:R-:W-:Y:S01]  /*0130*/  FSETP.GT.AND P6, PT, R11, RZ, PT ;  /* 0x000000ff0b00720b */ /* 0x000fe20003fc4000 */
[----:B------:R-:W-:Y:S02]  /*0140*/  @!P5 FMUL R5, R5, 0.20000000298023223877 ;  /* 0x3e4ccccd0505d820 */ /* 0x000fe40000400000 */
[----:B------:R-:W-:Y:S02]  /*0150*/  @!P4 FMUL R6, R6, 0.20000000298023223877 ;  /* 0x3e4ccccd0606c820 */ /* 0x000fe40000400000 */
[----:B------:R-:W-:-:S02]  /*0160*/  @!P3 FMUL R7, R7, 0.20000000298023223877 ;  /* 0x3e4ccccd0707b820 */ /* 0x000fc40000400000 */
[----:B------:R-:W-:Y:S02]  /*0170*/  @!P2 FMUL R8, R8, 0.20000000298023223877 ;  /* 0x3e4ccccd0808a820 */ /* 0x000fe40000400000 */
[----:B------:R-:W-:Y:S01]  /*0180*/  @!P1 FMUL R9, R9, 0.20000000298023223877 ;  /* 0x3e4ccccd09099820 */ /* 0x000fe20000400000 */
[----:B------:R-:W-:Y:S01]  /*0190*/  STG.E.128 desc[UR4][R2.64], R4 ;  /* 0x0000000402007986 */ /* 0x000fe2000c101d04 */
[----:B------:R-:W-:Y:S02]  /*01a0*/  @!P0 FMUL R10, R10, 0.20000000298023223877 ;  /* 0x3e4ccccd0a0a8820 */ /* 0x000fe40000400000 */
[----:B------:R-:W-:-:S05]  /*01b0*/  @!P6 FMUL R11, R11, 0.20000000298023223877 ;  /* 0x3e4ccccd0b0be820 */ /* 0x000fca0000400000 */
[----:B------:R-:W-:Y:S01]  /*01c0*/  STG.E.128 desc[UR4][R2.64+0x800], R8 ;  /* 0x0008000802007986 */ /* 0x000fe2000c101d04 */
[----:B------:R-:W-:Y:S05]  /*01d0*/  EXIT ;  /* 0x000000000000794d */ /* 0x000fea0003800000 */
.L_x_0:
[----:B------:R-:W-:-:S00]  /*01e0*/  BRA `(.L_x_0) ;  /* 0xfffffffc00fc7947 */ /* 0x000fc0000383ffff */
[----:B------:R-:W-:-:S00]  /*01f0*/  NOP ;  /* 0x0000000000007918 */ /* 0x000fc00000000000 */
        /* <DEDUP_REMOVED lines=8> */
.L_x_1:


//--------------------- .nv.constant0.triton_poi_fused_leaky_relu_0 --------------------------
	.section	.nv.constant0.triton_poi_fused_leaky_relu_0,"a",@progbits
	.sectionflags	@""
	.align	4
.nv.constant0.triton_poi_fused_leaky_relu_0:
	.zero		540
